







.version 7.0
.target sm_60
.address_size 64



.visible .entry findRangeK(
.param .u64 findRangeK_param_0,
.param .u64 findRangeK_param_1,
.param .u64 findRangeK_param_2,
.param .u64 findRangeK_param_3,
.param .u64 findRangeK_param_4,
.param .u64 findRangeK_param_5,
.param .u64 findRangeK_param_6,
.param .u64 findRangeK_param_7,
.param .u64 findRangeK_param_8,
.param .u64 findRangeK_param_9,
.param .u64 findRangeK_param_10
)
{
.reg .pred %p<58>;
.reg .b32 %r<96>;
.reg .b64 %rd<187>;


ld.param.u64 %rd50, [findRangeK_param_0];
ld.param.u64 %rd56, [findRangeK_param_1];
ld.param.u64 %rd51, [findRangeK_param_2];
ld.param.u64 %rd57, [findRangeK_param_3];
ld.param.u64 %rd52, [findRangeK_param_4];
ld.param.u64 %rd58, [findRangeK_param_5];
ld.param.u64 %rd53, [findRangeK_param_6];
ld.param.u64 %rd59, [findRangeK_param_7];
ld.param.u64 %rd60, [findRangeK_param_8];
ld.param.u64 %rd54, [findRangeK_param_9];
ld.param.u64 %rd55, [findRangeK_param_10];
mov.u32 %r41, %ctaid.x;
cvt.s64.s32	%rd1, %r41;
cvta.to.global.u64 %rd61, %rd57;
mul.wide.s32 %rd62, %r41, 8;
add.s64 %rd2, %rd61, %rd62;
mov.u32 %r1, %tid.x;
cvt.s64.s32	%rd3, %r1;
ld.global.u64 %rd186, [%rd2];
cvta.to.global.u64 %rd5, %rd56;
mul.lo.s64 %rd63, %rd186, 2068;
add.s64 %rd64, %rd5, %rd63;
mul.wide.s32 %rd65, %r1, 4;
add.s64 %rd66, %rd64, %rd65;
add.s64 %rd6, %rd66, 1032;
ld.global.u32 %r95, [%rd66+1032];
cvta.to.global.u64 %rd67, %rd59;
mul.wide.s32 %rd68, %r41, 4;
add.s64 %rd7, %rd67, %rd68;
ld.global.u32 %r94, [%rd7];
cvta.to.global.u64 %rd69, %rd58;
add.s64 %rd8, %rd69, %rd62;
cvta.to.global.u64 %rd70, %rd60;
add.s64 %rd9, %rd70, %rd68;
setp.lt.s64	%p8, %rd50, 1;
@%p8 bra BB0_82;

cvt.u32.u64	%r47, %rd3;
cvta.to.global.u64 %rd72, %rd52;
shl.b64 %rd73, %rd1, 3;
add.s64 %rd10, %rd72, %rd73;
cvta.to.global.u64 %rd74, %rd53;
add.s64 %rd11, %rd74, %rd73;
add.s32 %r4, %r47, 1;
mov.u32 %r85, 1;
and.b64 %rd71, %rd50, 3;
mov.u32 %r88, 0;
setp.eq.s64	%p9, %rd71, 0;
@%p9 bra BB0_2;

setp.eq.s64	%p10, %rd71, 1;
@%p10 bra BB0_4;
bra.uni BB0_5;

BB0_4:
mov.u32 %r85, %r88;
bra.uni BB0_28;

BB0_2:
mov.u32 %r89, %r88;
mov.u32 %r90, %r88;
bra.uni BB0_39;

BB0_5:
setp.eq.s64	%p11, %rd71, 2;
@%p11 bra BB0_17;

setp.gt.s32	%p12, %r95, %r94;
@%p12 bra BB0_10;

ld.global.u32 %r48, [%rd6+4];
setp.le.s32	%p13, %r48, %r94;
@%p13 bra BB0_10;

ld.global.s32 %rd12, [%rd6+-1028];
setp.ge.s64	%p14, %rd12, %rd51;
@%p14 bra BB0_10;

st.global.u64 [%rd10], %rd12;

BB0_10:
ld.global.u64 %rd75, [%rd8];
mul.lo.s64 %rd76, %rd75, 2068;
add.s64 %rd77, %rd5, %rd76;
shl.b64 %rd78, %rd3, 2;
add.s64 %rd79, %rd77, %rd78;
add.s64 %rd13, %rd79, 1032;
ld.global.u32 %r5, [%rd9];
ld.global.u32 %r49, [%rd79+1032];
setp.gt.s32	%p15, %r49, %r5;
@%p15 bra BB0_14;

ld.global.u32 %r50, [%rd13+4];
setp.le.s32	%p16, %r50, %r5;
@%p16 bra BB0_14;

ld.global.s32 %rd14, [%rd13+-1028];
setp.ge.s64	%p17, %rd14, %rd51;
@%p17 bra BB0_14;

st.global.u64 [%rd11], %rd14;

BB0_14:
setp.eq.s32	%p1, %r1, 0;
bar.sync 0;
@!%p1 bra BB0_16;
bra.uni BB0_15;

BB0_15:
ld.global.u64 %rd80, [%rd10];
st.global.u64 [%rd2], %rd80;
ld.global.u64 %rd81, [%rd11];
st.global.u64 [%rd8], %rd81;

BB0_16:
bar.sync 0;
ld.global.u64 %rd186, [%rd2];
mul.lo.s64 %rd82, %rd186, 2068;
add.s64 %rd83, %rd5, %rd82;
add.s64 %rd85, %rd83, %rd78;
ld.global.u32 %r95, [%rd85+1032];
ld.global.u32 %r94, [%rd7];
mov.u32 %r85, 2;

BB0_17:
setp.gt.s32	%p18, %r95, %r94;
@%p18 bra BB0_21;

mul.lo.s64 %rd86, %rd186, 2068;
add.s64 %rd87, %rd5, %rd86;
mul.wide.s32 %rd88, %r4, 4;
add.s64 %rd89, %rd87, %rd88;
add.s64 %rd17, %rd89, 1032;
ld.global.u32 %r52, [%rd89+1032];
setp.le.s32	%p19, %r52, %r94;
@%p19 bra BB0_21;

ld.global.s32 %rd18, [%rd17+-1032];
setp.ge.s64	%p20, %rd18, %rd51;
@%p20 bra BB0_21;

st.global.u64 [%rd10], %rd18;

BB0_21:
ld.global.u64 %rd90, [%rd8];
mul.lo.s64 %rd91, %rd90, 2068;
add.s64 %rd92, %rd5, %rd91;
shl.b64 %rd93, %rd3, 2;
add.s64 %rd94, %rd92, %rd93;
add.s64 %rd19, %rd94, 1032;
ld.global.u32 %r11, [%rd9];
ld.global.u32 %r53, [%rd94+1032];
setp.gt.s32	%p21, %r53, %r11;
@%p21 bra BB0_25;

ld.global.u32 %r54, [%rd19+4];
setp.le.s32	%p22, %r54, %r11;
@%p22 bra BB0_25;

ld.global.s32 %rd20, [%rd19+-1028];
setp.ge.s64	%p23, %rd20, %rd51;
@%p23 bra BB0_25;

st.global.u64 [%rd11], %rd20;

BB0_25:
setp.eq.s32	%p2, %r1, 0;
bar.sync 0;
@!%p2 bra BB0_27;
bra.uni BB0_26;

BB0_26:
ld.global.u64 %rd95, [%rd10];
st.global.u64 [%rd2], %rd95;
ld.global.u64 %rd96, [%rd11];
st.global.u64 [%rd8], %rd96;

BB0_27:
bar.sync 0;
ld.global.u64 %rd186, [%rd2];
mul.lo.s64 %rd97, %rd186, 2068;
add.s64 %rd98, %rd5, %rd97;
add.s64 %rd100, %rd98, %rd93;
ld.global.u32 %r95, [%rd100+1032];
ld.global.u32 %r94, [%rd7];

BB0_28:
setp.gt.s32	%p24, %r95, %r94;
@%p24 bra BB0_32;

mul.lo.s64 %rd101, %rd186, 2068;
add.s64 %rd102, %rd5, %rd101;
mul.wide.s32 %rd103, %r4, 4;
add.s64 %rd104, %rd102, %rd103;
add.s64 %rd23, %rd104, 1032;
ld.global.u32 %r55, [%rd104+1032];
setp.le.s32	%p25, %r55, %r94;
@%p25 bra BB0_32;

ld.global.s32 %rd24, [%rd23+-1032];
setp.ge.s64	%p26, %rd24, %rd51;
@%p26 bra BB0_32;

st.global.u64 [%rd10], %rd24;

BB0_32:
ld.global.u64 %rd105, [%rd8];
mul.lo.s64 %rd106, %rd105, 2068;
add.s64 %rd107, %rd5, %rd106;
shl.b64 %rd108, %rd3, 2;
add.s64 %rd109, %rd107, %rd108;
add.s64 %rd25, %rd109, 1032;
ld.global.u32 %r17, [%rd9];
ld.global.u32 %r56, [%rd109+1032];
setp.gt.s32	%p27, %r56, %r17;
@%p27 bra BB0_36;

ld.global.u32 %r57, [%rd25+4];
setp.le.s32	%p28, %r57, %r17;
@%p28 bra BB0_36;

ld.global.s32 %rd26, [%rd25+-1028];
setp.ge.s64	%p29, %rd26, %rd51;
@%p29 bra BB0_36;

st.global.u64 [%rd11], %rd26;

BB0_36:
setp.eq.s32	%p3, %r1, 0;
bar.sync 0;
@!%p3 bra BB0_38;
bra.uni BB0_37;

BB0_37:
ld.global.u64 %rd110, [%rd10];
st.global.u64 [%rd2], %rd110;
ld.global.u64 %rd111, [%rd11];
st.global.u64 [%rd8], %rd111;

BB0_38:
bar.sync 0;
add.s32 %r88, %r85, 1;
ld.global.u64 %rd186, [%rd2];
mul.lo.s64 %rd112, %rd186, 2068;
add.s64 %rd113, %rd5, %rd112;
add.s64 %rd115, %rd113, %rd108;
ld.global.u32 %r95, [%rd115+1032];
ld.global.u32 %r94, [%rd7];
mov.u32 %r89, %r94;
mov.u32 %r90, %r95;

BB0_39:
setp.lt.u64	%p30, %rd50, 4;
@%p30 bra BB0_40;
bra.uni BB0_41;

BB0_40:
mov.u32 %r94, %r89;
mov.u32 %r95, %r90;
bra.uni BB0_82;

BB0_41:
setp.gt.s32	%p31, %r95, %r94;
@%p31 bra BB0_45;

mul.lo.s64 %rd116, %rd186, 2068;
add.s64 %rd117, %rd5, %rd116;
mul.wide.s32 %rd118, %r4, 4;
add.s64 %rd119, %rd117, %rd118;
add.s64 %rd30, %rd119, 1032;
ld.global.u32 %r58, [%rd119+1032];
setp.le.s32	%p32, %r58, %r94;
@%p32 bra BB0_45;

ld.global.s32 %rd31, [%rd30+-1032];
setp.ge.s64	%p33, %rd31, %rd51;
@%p33 bra BB0_45;

st.global.u64 [%rd10], %rd31;

BB0_45:
ld.global.u64 %rd120, [%rd8];
mul.lo.s64 %rd121, %rd120, 2068;
add.s64 %rd122, %rd5, %rd121;
shl.b64 %rd123, %rd3, 2;
add.s64 %rd124, %rd122, %rd123;
add.s64 %rd32, %rd124, 1032;
ld.global.u32 %r29, [%rd9];
ld.global.u32 %r59, [%rd124+1032];
setp.gt.s32	%p34, %r59, %r29;
@%p34 bra BB0_49;

ld.global.u32 %r60, [%rd32+4];
setp.le.s32	%p35, %r60, %r29;
@%p35 bra BB0_49;

ld.global.s32 %rd33, [%rd32+-1028];
setp.ge.s64	%p36, %rd33, %rd51;
@%p36 bra BB0_49;

st.global.u64 [%rd11], %rd33;

BB0_49:
setp.eq.s32	%p4, %r1, 0;
bar.sync 0;
@!%p4 bra BB0_51;
bra.uni BB0_50;

BB0_50:
ld.global.u64 %rd125, [%rd10];
st.global.u64 [%rd2], %rd125;
ld.global.u64 %rd126, [%rd11];
st.global.u64 [%rd8], %rd126;

BB0_51:
bar.sync 0;
ld.global.u64 %rd127, [%rd2];
mul.lo.s64 %rd128, %rd127, 2068;
add.s64 %rd129, %rd5, %rd128;
add.s64 %rd131, %rd129, %rd123;
add.s64 %rd34, %rd131, 1032;
ld.global.u32 %r30, [%rd7];
ld.global.u32 %r61, [%rd131+1032];
setp.gt.s32	%p37, %r61, %r30;
@%p37 bra BB0_55;

ld.global.u32 %r62, [%rd34+4];
setp.le.s32	%p38, %r62, %r30;
@%p38 bra BB0_55;

ld.global.s32 %rd35, [%rd34+-1028];
setp.ge.s64	%p39, %rd35, %rd51;
@%p39 bra BB0_55;

st.global.u64 [%rd10], %rd35;

BB0_55:
ld.global.u64 %rd132, [%rd8];
mul.lo.s64 %rd133, %rd132, 2068;
add.s64 %rd134, %rd5, %rd133;
add.s64 %rd136, %rd134, %rd123;
add.s64 %rd36, %rd136, 1032;
ld.global.u32 %r31, [%rd9];
ld.global.u32 %r63, [%rd136+1032];
setp.gt.s32	%p40, %r63, %r31;
@%p40 bra BB0_59;

ld.global.u32 %r64, [%rd36+4];
setp.le.s32	%p41, %r64, %r31;
@%p41 bra BB0_59;

ld.global.s32 %rd37, [%rd36+-1028];
setp.ge.s64	%p42, %rd37, %rd51;
@%p42 bra BB0_59;

st.global.u64 [%rd11], %rd37;

BB0_59:
bar.sync 0;
@!%p4 bra BB0_61;
bra.uni BB0_60;

BB0_60:
ld.global.u64 %rd137, [%rd10];
st.global.u64 [%rd2], %rd137;
ld.global.u64 %rd138, [%rd11];
st.global.u64 [%rd8], %rd138;

BB0_61:
bar.sync 0;
ld.global.u64 %rd139, [%rd2];
mul.lo.s64 %rd140, %rd139, 2068;
add.s64 %rd141, %rd5, %rd140;
add.s64 %rd143, %rd141, %rd123;
add.s64 %rd38, %rd143, 1032;
ld.global.u32 %r32, [%rd7];
ld.global.u32 %r65, [%rd143+1032];
setp.gt.s32	%p43, %r65, %r32;
@%p43 bra BB0_65;

ld.global.u32 %r66, [%rd38+4];
setp.le.s32	%p44, %r66, %r32;
@%p44 bra BB0_65;

ld.global.s32 %rd39, [%rd38+-1028];
setp.ge.s64	%p45, %rd39, %rd51;
@%p45 bra BB0_65;

st.global.u64 [%rd10], %rd39;

BB0_65:
ld.global.u64 %rd144, [%rd8];
mul.lo.s64 %rd145, %rd144, 2068;
add.s64 %rd146, %rd5, %rd145;
add.s64 %rd148, %rd146, %rd123;
add.s64 %rd40, %rd148, 1032;
ld.global.u32 %r33, [%rd9];
ld.global.u32 %r67, [%rd148+1032];
setp.gt.s32	%p46, %r67, %r33;
@%p46 bra BB0_69;

ld.global.u32 %r68, [%rd40+4];
setp.le.s32	%p47, %r68, %r33;
@%p47 bra BB0_69;

ld.global.s32 %rd41, [%rd40+-1028];
setp.ge.s64	%p48, %rd41, %rd51;
@%p48 bra BB0_69;

st.global.u64 [%rd11], %rd41;

BB0_69:
bar.sync 0;
@!%p4 bra BB0_71;
bra.uni BB0_70;

BB0_70:
ld.global.u64 %rd149, [%rd10];
st.global.u64 [%rd2], %rd149;
ld.global.u64 %rd150, [%rd11];
st.global.u64 [%rd8], %rd150;

BB0_71:
bar.sync 0;
ld.global.u64 %rd151, [%rd2];
mul.lo.s64 %rd152, %rd151, 2068;
add.s64 %rd153, %rd5, %rd152;
add.s64 %rd155, %rd153, %rd123;
add.s64 %rd42, %rd155, 1032;
ld.global.u32 %r34, [%rd7];
ld.global.u32 %r69, [%rd155+1032];
setp.gt.s32	%p49, %r69, %r34;
@%p49 bra BB0_75;

ld.global.u32 %r70, [%rd42+4];
setp.le.s32	%p50, %r70, %r34;
@%p50 bra BB0_75;

ld.global.s32 %rd43, [%rd42+-1028];
setp.ge.s64	%p51, %rd43, %rd51;
@%p51 bra BB0_75;

st.global.u64 [%rd10], %rd43;

BB0_75:
ld.global.u64 %rd156, [%rd8];
mul.lo.s64 %rd157, %rd156, 2068;
add.s64 %rd158, %rd5, %rd157;
add.s64 %rd160, %rd158, %rd123;
add.s64 %rd44, %rd160, 1032;
ld.global.u32 %r35, [%rd9];
ld.global.u32 %r71, [%rd160+1032];
setp.gt.s32	%p52, %r71, %r35;
@%p52 bra BB0_79;

ld.global.u32 %r72, [%rd44+4];
setp.le.s32	%p53, %r72, %r35;
@%p53 bra BB0_79;

ld.global.s32 %rd45, [%rd44+-1028];
setp.ge.s64	%p54, %rd45, %rd51;
@%p54 bra BB0_79;

st.global.u64 [%rd11], %rd45;

BB0_79:
bar.sync 0;
@!%p4 bra BB0_81;
bra.uni BB0_80;

BB0_80:
ld.global.u64 %rd161, [%rd10];
st.global.u64 [%rd2], %rd161;
ld.global.u64 %rd162, [%rd11];
st.global.u64 [%rd8], %rd162;

BB0_81:
bar.sync 0;
add.s32 %r88, %r88, 4;
cvt.s64.s32	%rd163, %r88;
setp.lt.s64	%p55, %rd163, %rd50;
ld.global.u64 %rd186, [%rd2];
mul.lo.s64 %rd164, %rd186, 2068;
add.s64 %rd165, %rd5, %rd164;
add.s64 %rd167, %rd165, %rd123;
ld.global.u32 %r95, [%rd167+1032];
ld.global.u32 %r94, [%rd7];
@%p55 bra BB0_41;

BB0_82:
cvta.to.global.u64 %rd168, %rd54;
shl.b64 %rd169, %rd1, 2;
add.s64 %rd48, %rd168, %rd169;
setp.ne.s32	%p56, %r95, %r94;
@%p56 bra BB0_84;

mul.lo.s64 %rd170, %rd186, 2068;
add.s64 %rd171, %rd5, %rd170;
shl.b64 %rd172, %rd3, 2;
add.s64 %rd173, %rd171, %rd172;
ld.global.u32 %r73, [%rd173+4];
st.global.u32 [%rd48], %r73;

BB0_84:
bar.sync 0;
ld.global.u64 %rd174, [%rd8];
mul.lo.s64 %rd175, %rd174, 2068;
add.s64 %rd176, %rd5, %rd175;
shl.b64 %rd177, %rd3, 2;
add.s64 %rd178, %rd176, %rd177;
add.s64 %rd49, %rd178, 1032;
ld.global.u32 %r74, [%rd9];
ld.global.u32 %r75, [%rd178+1032];
setp.ne.s32	%p57, %r75, %r74;
@%p57 bra BB0_86;

ld.global.u32 %r76, [%rd49+-1028];
add.s32 %r77, %r76, 1;
ld.global.u32 %r78, [%rd48];
sub.s32 %r79, %r77, %r78;
cvta.to.global.u64 %rd179, %rd55;
add.s64 %rd181, %rd179, %rd169;
st.global.u32 [%rd181], %r79;

BB0_86:
ret;
}




// ===== COMPILED SASS (sm_100) =====

	.target	sm_100

	.elftype	@"ET_EXEC"


//--------------------- .note.nv.tkinfo           --------------------------
	.section	.note.nv.tkinfo,"",@"SHT_NOTE"
	.sectionflags	@"SHF_NOTE_NV_TKINFO"
	.tkinfo
        /*0018*/ 	.word	0x00000002
        /*0030*/ 	.string	""
        /*0030*/ 	.string	"ptxas"
        /*0030*/ 	.string	"Cuda compilation tools, release 13.0, V13.0.88"
        /*0030*/ 	.string	"Build cuda_13.0.r13.0/compiler.36424714_0"
        /*0030*/ 	.string	"-arch sm_100 "



//--------------------- .note.nv.cuinfo           --------------------------
	.section	.note.nv.cuinfo,"",@"SHT_NOTE"
	.sectionflags	@"SHF_NOTE_NV_CUINFO"
        /*0018*/ 	.short	0x0002
        /*001a*/ 	.short	0x003c
        /*001c*/ 	.short	0x0082
	.zero		2


//--------------------- .nv.info                  --------------------------
	.section	.nv.info,"",@"SHT_CUDA_INFO"
	.align	4


	//----- nvinfo : EIATTR_REGCOUNT
	.align		4
        /*0000*/ 	.byte	0x04, 0x2f
        /*0002*/ 	.short	(.L_1 - .L_0)
	.align		4
.L_0:
        /*0004*/ 	.word	index@(findRangeK)
        /*0008*/ 	.word	0x00000020


	//----- nvinfo : EIATTR_FRAME_SIZE
	.align		4
.L_1:
        /*000c*/ 	.byte	0x04, 0x11
        /*000e*/ 	.short	(.L_3 - .L_2)
	.align		4
.L_2:
        /*0010*/ 	.word	index@(findRangeK)
        /*0014*/ 	.word	0x00000000


	//----- nvinfo : EIATTR_MIN_STACK_SIZE
	.align		4
.L_3:
        /*0018*/ 	.byte	0x04, 0x12
        /*001a*/ 	.short	(.L_5 - .L_4)
	.align		4
.L_4:
        /*001c*/ 	.word	index@(findRangeK)
        /*0020*/ 	.word	0x00000000
.L_5:


//--------------------- .nv.compat                --------------------------
	.section	.nv.compat,"",@"SHT_CUDA_COMPAT_INFO"
	.align	4
        /*0000*/ 	.byte	0x02, 0x09, 0x00, 0x00, 0x02, 0x02, 0x01, 0x00, 0x02, 0x05, 0x05, 0x00, 0x03, 0x07, 0x01, 0x01
        /*0010*/ 	.byte	0x02, 0x03, 0x00, 0x00, 0x02, 0x06, 0x01, 0x00, 0x04, 0x0b, 0x08, 0x00, 0x09, 0x00, 0x00, 0x00
        /*0020*/ 	.byte	0x00, 0x00, 0x00, 0x00


//--------------------- .nv.info.findRangeK       --------------------------
	.section	.nv.info.findRangeK,"",@"SHT_CUDA_INFO"
	.sectionflags	@""
	.align	4


	//----- nvinfo : EIATTR_CUDA_API_VERSION
	.align		4
        /*0000*/ 	.byte	0x04, 0x37
        /*0002*/ 	.short	(.L_7 - .L_6)
.L_6:
        /*0004*/ 	.word	0x00000082


	//----- nvinfo : EIATTR_KPARAM_INFO
	.align		4
.L_7:
        /*0008*/ 	.byte	0x04, 0x17
        /*000a*/ 	.short	(.L_9 - .L_8)
.L_8:
        /*000c*/ 	.word	0x00000000
        /*0010*/ 	.short	0x000a
        /*0012*/ 	.short	0x0050
        /*0014*/ 	.byte	0x00, 0xf0, 0x21, 0x00


	//----- nvinfo : EIATTR_KPARAM_INFO
	.align		4
.L_9:
        /*0018*/ 	.byte	0x04, 0x17
        /*001a*/ 	.short	(.L_11 - .L_10)
.L_10:
        /*001c*/ 	.word	0x00000000
        /*0020*/ 	.short	0x0009
        /*0022*/ 	.short	0x0048
        /*0024*/ 	.byte	0x00, 0xf0, 0x21, 0x00


	//----- nvinfo : EIATTR_KPARAM_INFO
	.align		4
.L_11:
        /*0028*/ 	.byte	0x04, 0x17
        /*002a*/ 	.short	(.L_13 - .L_12)
.L_12:
        /*002c*/ 	.word	0x00000000
        /*0030*/ 	.short	0x0008
        /*0032*/ 	.short	0x0040
        /*0034*/ 	.byte	0x00, 0xf0, 0x21, 0x00


	//----- nvinfo : EIATTR_KPARAM_INFO
	.align		4
.L_13:
        /*0038*/ 	.byte	0x04, 0x17
        /*003a*/ 	.short	(.L_15 - .L_14)
.L_14:
        /*003c*/ 	.word	0x00000000
        /*0040*/ 	.short	0x0007
        /*0042*/ 	.short	0x0038
        /*0044*/ 	.byte	0x00, 0xf0, 0x21, 0x00


	//----- nvinfo : EIATTR_KPARAM_INFO
	.align		4
.L_15:
        /*0048*/ 	.byte	0x04, 0x17
        /*004a*/ 	.short	(.L_17 - .L_16)
.L_16:
        /*004c*/ 	.word	0x00000000
        /*0050*/ 	.short	0x0006
        /*0052*/ 	.short	0x0030
        /*0054*/ 	.byte	0x00, 0xf0, 0x21, 0x00


	//----- nvinfo : EIATTR_KPARAM_INFO
	.align		4
.L_17:
        /*0058*/ 	.byte	0x04, 0x17
        /*005a*/ 	.short	(.L_19 - .L_18)
.L_18:
        /*005c*/ 	.word	0x00000000
        /*0060*/ 	.short	0x0005
        /*0062*/ 	.short	0x0028
        /*0064*/ 	.byte	0x00, 0xf0, 0x21, 0x00


	//----- nvinfo : EIATTR_KPARAM_INFO
	.align		4
.L_19:
        /*0068*/ 	.byte	0x04, 0x17
        /*006a*/ 	.short	(.L_21 - .L_20)
.L_20:
        /*006c*/ 	.word	0x00000000
        /*0070*/ 	.short	0x0004
        /*0072*/ 	.short	0x0020
        /*0074*/ 	.byte	0x00, 0xf0, 0x21, 0x00


	//----- nvinfo : EIATTR_KPARAM_INFO
	.align		4
.L_21:
        /*0078*/ 	.byte	0x04, 0x17
        /*007a*/ 	.short	(.L_23 - .L_22)
.L_22:
        /*007c*/ 	.word	0x00000000
        /*0080*/ 	.short	0x0003
        /*0082*/ 	.short	0x0018
        /*0084*/ 	.byte	0x00, 0xf0, 0x21, 0x00


	//----- nvinfo : EIATTR_KPARAM_INFO
	.align		4
.L_23:
        /*0088*/ 	.byte	0x04, 0x17
        /*008a*/ 	.short	(.L_25 - .L_24)
.L_24:
        /*008c*/ 	.word	0x00000000
        /*0090*/ 	.short	0x0002
        /*0092*/ 	.short	0x0010
        /*0094*/ 	.byte	0x00, 0xf0, 0x21, 0x00


	//----- nvinfo : EIATTR_KPARAM_INFO
	.align		4
.L_25:
        /*0098*/ 	.byte	0x04, 0x17
        /*009a*/ 	.short	(.L_27 - .L_26)
.L_26:
        /*009c*/ 	.word	0x00000000
        /*00a0*/ 	.short	0x0001
        /*00a2*/ 	.short	0x0008
        /*00a4*/ 	.byte	0x00, 0xf0, 0x21, 0x00


	//----- nvinfo : EIATTR_KPARAM_INFO
	.align		4
.L_27:
        /*00a8*/ 	.byte	0x04, 0x17
        /*00aa*/ 	.short	(.L_29 - .L_28)
.L_28:
        /*00ac*/ 	.word	0x00000000
        /*00b0*/ 	.short	0x0000
        /*00b2*/ 	.short	0x0000
        /*00b4*/ 	.byte	0x00, 0xf0, 0x21, 0x00


	//----- nvinfo : EIATTR_SPARSE_MMA_MASK
	.align		4
.L_29:
        /*00b8*/ 	.byte	0x03, 0x50
        /*00ba*/ 	.short	0x0000


	//----- nvinfo : EIATTR_MAXREG_COUNT
	.align		4
        /*00bc*/ 	.byte	0x03, 0x1b
        /*00be*/ 	.short	0x00ff


	//----- nvinfo : EIATTR_NUM_BARRIERS
	.align		4
        /*00c0*/ 	.byte	0x02, 0x4c
        /*00c2*/ 	.byte	0x01
	.zero		1


	//----- nvinfo : EIATTR_MERCURY_ISA_VERSION
	.align		4
        /*00c4*/ 	.byte	0x03, 0x5f
        /*00c6*/ 	.short	0x0101


	//----- nvinfo : EIATTR_VRC_CTA_INIT_COUNT
	.align		4
        /*00c8*/ 	.byte	0x02, 0x4a
	.zero		1
	.zero		1


	//----- nvinfo : EIATTR_EXIT_INSTR_OFFSETS
	.align		4
        /*00cc*/ 	.byte	0x04, 0x1c
        /*00ce*/ 	.short	(.L_31 - .L_30)


	//   ....[0]....
.L_30:
        /*00d0*/ 	.word	0x00001c00


	//   ....[1]....
        /*00d4*/ 	.word	0x00001c80


	//----- nvinfo : EIATTR_CRS_STACK_SIZE
	.align		4
.L_31:
        /*00d8*/ 	.byte	0x04, 0x1e
        /*00da*/ 	.short	(.L_33 - .L_32)
.L_32:
        /*00dc*/ 	.word	0x00000000


	//----- nvinfo : EIATTR_CBANK_PARAM_SIZE
	.align		4
.L_33:
        /*00e0*/ 	.byte	0x03, 0x19
        /*00e2*/ 	.short	0x0058


	//----- nvinfo : EIATTR_PARAM_CBANK
	.align		4
        /*00e4*/ 	.byte	0x04, 0x0a
        /*00e6*/ 	.short	(.L_35 - .L_34)
	.align		4
.L_34:
        /*00e8*/ 	.word	index@(.nv.constant0.findRangeK)
        /*00ec*/ 	.short	0x0380
        /*00ee*/ 	.short	0x0058


	//----- nvinfo : EIATTR_SW_WAR
	.align		4
.L_35:
        /*00f0*/ 	.byte	0x04, 0x36
        /*00f2*/ 	.short	(.L_37 - .L_36)
.L_36:
        /*00f4*/ 	.word	0x00000008
.L_37:


//--------------------- .nv.callgraph             --------------------------
	.section	.nv.callgraph,"",@"SHT_CUDA_CALLGRAPH"
	.align	4
	.sectionentsize	8
	.align		4
        /*0000*/ 	.word	0x00000000
	.align		4
        /*0004*/ 	.word	0xffffffff
	.align		4
        /*0008*/ 	.word	0x00000000
	.align		4
        /*000c*/ 	.word	0xfffffffe
	.align		4
        /*0010*/ 	.word	0x00000000
	.align		4
        /*0014*/ 	.word	0xfffffffd
	.align		4
        /*0018*/ 	.word	0x00000000
	.align		4
        /*001c*/ 	.word	0xfffffffc


//--------------------- .text.findRangeK          --------------------------
	.section	.text.findRangeK,"ax",@progbits
	.align	128
        .global         findRangeK
        .type           findRangeK,@function
        .size           findRangeK,(.L_x_49 - findRangeK)
        .other          findRangeK,@"STO_CUDA_ENTRY STV_DEFAULT"
findRangeK:
.text.findRangeK:
[----:B------:R-:W-:Y:S01]  /*0000*/  LDC R1, c[0x0][0x37c] ;  /* 0x0000df00ff017b82 */ /* 0x000fe20000000800 */
[----:B------:R-:W0:Y:S07]  /*0010*/  S2R R0, SR_CTAID.X ;  /* 0x0000000000007919 */ /* 0x000e2e0000002500 */
[----:B------:R-:W0:Y:S01]  /*0020*/  LDC.64 R6, c[0x0][0x398] ;  /* 0x0000e600ff067b82 */ /* 0x000e220000000a00 */
[----:B------:R-:W1:Y:S01]  /*0030*/  LDCU.64 UR6, c[0x0][0x358] ;  /* 0x00006b00ff0677ac */ /* 0x000e620008000a00 */
[----:B------:R-:W2:Y:S01]  /*0040*/  S2R R2, SR_TID.X ;  /* 0x0000000000027919 */ /* 0x000ea20000002100 */
[----:B------:R-:W3:Y:S05]  /*0050*/  LDCU.64 UR8, c[0x0][0x380] ;  /* 0x00007000ff0877ac */ /* 0x000eea0008000a00 */
[----:B------:R-:W4:Y:S08]  /*0060*/  LDC.64 R8, c[0x0][0x388] ;  /* 0x0000e200ff087b82 */ /* 0x000f300000000a00 */
[----:B------:R-:W3:Y:S08]  /*0070*/  LDC.64 R10, c[0x0][0x3b8] ;  /* 0x0000ee00ff0a7b82 */ /* 0x000ef00000000a00 */
[----:B------:R-:W2:Y:S01]  /*0080*/  LDC.64 R12, c[0x0][0x3a8] ;  /* 0x0000ea00ff0c7b82 */ /* 0x000ea20000000a00 */
[----:B0-----:R-:W-:-:S07]  /*0090*/  IMAD.WIDE R6, R0, 0x8, R6 ;  /* 0x0000000800067825 */ /* 0x001fce00078e0206 */
[----:B------:R-:W0:Y:S01]  /*00a0*/  LDC.64 R14, c[0x0][0x3c0] ;  /* 0x0000f000ff0e7b82 */ /* 0x000e220000000a00 */
[----:B-1----:R-:W4:Y:S01]  /*00b0*/  LDG.E.64 R20, desc[UR6][R6.64] ;  /* 0x0000000606147981 */ /* 0x002f22000c1e1b00 */
[----:B---3--:R-:W-:-:S05]  /*00c0*/  IMAD.WIDE R10, R0, 0x4, R10 ;  /* 0x00000004000a7825 */ /* 0x008fca00078e020a */
[----:B------:R1:W5:Y:S01]  /*00d0*/  LDG.E R24, desc[UR6][R10.64] ;  /* 0x000000060a187981 */ /* 0x000362000c1e1900 */
[----:B----4-:R-:W-:Y:S02]  /*00e0*/  IMAD R3, R21, 0x814, RZ ;  /* 0x0000081415037824 */ /* 0x010fe400078e02ff */
[----:B------:R-:W-:-:S04]  /*00f0*/  IMAD.WIDE.U32 R4, R20, 0x814, R8 ;  /* 0x0000081414047825 */ /* 0x000fc800078e0008 */
[----:B------:R-:W-:Y:S02]  /*0100*/  IMAD.IADD R5, R5, 0x1, R3 ;  /* 0x0000000105057824 */ /* 0x000fe400078e0203 */
[----:B--2---:R-:W-:-:S05]  /*0110*/  IMAD.WIDE R22, R2, 0x4, R4 ;  /* 0x0000000402167825 */ /* 0x004fca00078e0204 */
[----:B------:R1:W5:Y:S01]  /*0120*/  LDG.E R25, desc[UR6][R22.64+0x408] ;  /* 0x0004080616197981 */ /* 0x000362000c1e1900 */
[----:B------:R-:W-:-:S04]  /*0130*/  UISETP.GE.U32.AND UP0, UPT, UR8, 0x1, UPT ;  /* 0x000000010800788c */ /* 0x000fc8000bf06070 */
[----:B------:R-:W-:Y:S01]  /*0140*/  UISETP.GE.AND.EX UP0, UPT, UR9, URZ, UPT, UP0 ;  /* 0x000000ff0900728c */ /* 0x000fe2000bf06300 */
[----:B------:R-:W-:Y:S01]  /*0150*/  SHF.R.S32.HI R3, RZ, 0x1f, R0 ;  /* 0x0000001fff037819 */ /* 0x000fe20000011400 */
[----:B------:R-:W-:Y:S01]  /*0160*/  IMAD.WIDE R12, R0, 0x8, R12 ;  /* 0x00000008000c7825 */ /* 0x000fe200078e020c */
[----:B------:R-:W-:-:S03]  /*0170*/  SHF.R.S32.HI R5, RZ, 0x1f, R2 ;  /* 0x0000001fff057819 */ /* 0x000fc60000011402 */
[----:B0-----:R-:W-:-:S03]  /*0180*/  IMAD.WIDE R14, R0, 0x4, R14 ;  /* 0x00000004000e7825 */ /* 0x001fc600078e020e */
[----:B-1----:R-:W-:Y:S05]  /*0190*/  BRA.U !UP0, `(.L_x_0) ;  /* 0x00000019083c7547 */ /* 0x002fea000b800000 */
[----:B------:R-:W0:Y:S01]  /*01a0*/  LDCU.64 UR10, c[0x0][0x3a0] ;  /* 0x00007400ff0a77ac */ /* 0x000e220008000a00 */
[C---:B------:R-:W-:Y:S01]  /*01b0*/  IMAD.SHL.U32 R18, R0.reuse, 0x8, RZ ;  /* 0x0000000800127824 */ /* 0x040fe200078e00ff */
[----:B------:R-:W-:Y:S01]  /*01c0*/  SHF.L.U64.HI R4, R0, 0x3, R3 ;  /* 0x0000000300047819 */ /* 0x000fe20000010203 */
[----:B------:R-:W1:Y:S01]  /*01d0*/  LDCU.64 UR12, c[0x0][0x3b0] ;  /* 0x00007600ff0c77ac */ /* 0x000e620008000a00 */
[----:B------:R-:W-:Y:S01]  /*01e0*/  ULOP3.LUT UR5, UR8, 0x3, URZ, 0xc0, !UPT ;  /* 0x0000000308057892 */ /* 0x000fe2000f8ec0ff */
[----:B------:R-:W-:-:S03]  /*01f0*/  UMOV UR4, URZ ;  /* 0x000000ff00047c82 */ /* 0x000fc60008000000 */
[----:B------:R-:W-:-:S04]  /*0200*/  UISETP.NE.U32.AND UP0, UPT, UR5, URZ, UPT ;  /* 0x000000ff0500728c */ /* 0x000fc8000bf05070 */
[----:B------:R-:W-:Y:S01]  /*0210*/  UISETP.NE.AND.EX UP0, UPT, URZ, URZ, UPT, UP0 ;  /* 0x000000ffff00728c */ /* 0x000fe2000bf05300 */
[C---:B0-----:R-:W-:Y:S02]  /*0220*/  IADD3 R16, P0, PT, R18.reuse, UR10, RZ ;  /* 0x0000000a12107c10 */ /* 0x041fe4000ff1e0ff */
[----:B-1----:R-:W-:Y:S02]  /*0230*/  IADD3 R18, P1, PT, R18, UR12, RZ ;  /* 0x0000000c12127c10 */ /* 0x002fe4000ff3e0ff */
[C---:B------:R-:W-:Y:S02]  /*0240*/  IADD3.X R17, PT, PT, R4.reuse, UR11, RZ, P0, !PT ;  /* 0x0000000b04117c10 */ /* 0x040fe400087fe4ff */
[----:B------:R-:W-:Y:S01]  /*0250*/  IADD3.X R19, PT, PT, R4, UR13, RZ, P1, !PT ;  /* 0x0000000d04137c10 */ /* 0x000fe20008ffe4ff */
[----:B------:R-:W-:Y:S01]  /*0260*/  VIADD R4, R2, 0x1 ;  /* 0x0000000102047836 */ /* 0x000fe20000000000 */
[----:B------:R-:W-:Y:S07]  /*0270*/  BRA.U !UP0, `(.L_x_1) ;  /* 0x0000000908c87547 */ /* 0x000fee000b800000 */
[----:B------:R-:W-:-:S04]  /*0280*/  UISETP.NE.U32.AND UP0, UPT, UR5, 0x1, UPT ;  /* 0x000000010500788c */ /* 0x000fc8000bf05070 */
[----:B------:R-:W-:-:S09]  /*0290*/  UISETP.NE.AND.EX UP0, UPT, URZ, URZ, UPT, UP0 ;  /* 0x000000ffff00728c */ /* 0x000fd2000bf05300 */
[----:B------:R-:W-:Y:S05]  /*02a0*/  BRA.U !UP0, `(.L_x_2) ;  /* 0x0000000508c87547 */ /* 0x000fea000b800000 */
[----:B------:R-:W-:Y:S01]  /*02b0*/  UISETP.NE.U32.AND UP0, UPT, UR5, 0x2, UPT ;  /* 0x000000020500788c */ /* 0x000fe2000bf05070 */
[----:B------:R-:W-:-:S03]  /*02c0*/  UMOV UR4, 0x1 ;  /* 0x0000000100047882 */ /* 0x000fc60000000000 */
[----:B------:R-:W-:-:S09]  /*02d0*/  UISETP.NE.AND.EX UP0, UPT, URZ, URZ, UPT, UP0 ;  /* 0x000000ffff00728c */ /* 0x000fd2000bf05300 */
[----:B------:R-:W-:Y:S05]  /*02e0*/  BRA.U !UP0, `(.L_x_3) ;  /* 0x0000000108d47547 */ /* 0x000fea000b800000 */
[----:B-----5:R-:W-:Y:S01]  /*02f0*/  ISETP.GT.AND P0, PT, R25, R24, PT ;  /* 0x000000181900720c */ /* 0x020fe20003f04270 */
[----:B------:R-:W-:-:S12]  /*0300*/  BSSY.RECONVERGENT B0, `(.L_x_4) ;  /* 0x000000b000007945 */ /* 0x000fd80003800200 */
[----:B------:R-:W-:Y:S05]  /*0310*/  @P0 BRA `(.L_x_5) ;  /* 0x0000000000240947 */ /* 0x000fea0003800000 */
[----:B------:R-:W2:Y:S02]  /*0320*/  LDG.E R21, desc[UR6][R22.64+0x40c] ;  /* 0x00040c0616157981 */ /* 0x000ea4000c1e1900 */
[----:B--2---:R-:W-:-:S13]  /*0330*/  ISETP.GT.AND P0, PT, R21, R24, PT ;  /* 0x000000181500720c */ /* 0x004fda0003f04270 */
[----:B------:R-:W-:Y:S05]  /*0340*/  @!P0 BRA `(.L_x_5) ;  /* 0x0000000000188947 */ /* 0x000fea0003800000 */
[----:B------:R-:W2:Y:S01]  /*0350*/  LDG.E R20, desc[UR6][R22.64+0x4] ;  /* 0x0000040616147981 */ /* 0x000ea2000c1e1900 */
[----:B------:R-:W2:Y:S02]  /*0360*/  LDCU.64 UR4, c[0x0][0x390] ;  /* 0x00007200ff0477ac */ /* 0x000ea40008000a00 */
[----:B--2---:R-:W-:Y:S02]  /*0370*/  ISETP.GE.U32.AND P0, PT, R20, UR4, PT ;  /* 0x0000000414007c0c */ /* 0x004fe4000bf06070 */
[----:B------:R-:W-:-:S04]  /*0380*/  SHF.R.S32.HI R21, RZ, 0x1f, R20 ;  /* 0x0000001fff157819 */ /* 0x000fc80000011414 */
[----:B------:R-:W-:-:S13]  /*0390*/  ISETP.GE.AND.EX P0, PT, R21, UR5, PT, P0 ;  /* 0x0000000515007c0c */ /* 0x000fda000bf06300 */
[----:B------:R0:W-:Y:S02]  /*03a0*/  @!P0 STG.E.64 desc[UR6][R16.64], R20 ;  /* 0x0000001410008986 */ /* 0x0001e4000c101b06 */
.L_x_5:
[----:B------:R-:W-:Y:S05]  /*03b0*/  BSYNC.RECONVERGENT B0 ;  /* 0x0000000000007941 */ /* 0x000fea0003800200 */
.L_x_4:
[----:B------:R-:W0:Y:S01]  /*03c0*/  LDG.E.64 R22, desc[UR6][R12.64] ;  /* 0x000000060c167981 */ /* 0x000e22000c1e1b00 */
[C---:B------:R-:W-:Y:S01]  /*03d0*/  IMAD.SHL.U32 R27, R2.reuse, 0x4, RZ ;  /* 0x00000004021b7824 */ /* 0x040fe200078e00ff */
[----:B------:R-:W-:Y:S01]  /*03e0*/  SHF.L.U64.HI R25, R2, 0x2, R5 ;  /* 0x0000000202197819 */ /* 0x000fe20000010205 */
[----:B0-----:R-:W-:-:S04]  /*03f0*/  IMAD.WIDE.U32 R20, R22, 0x814, R8 ;  /* 0x0000081416147825 */ /* 0x001fc800078e0008 */
[----:B------:R-:W-:Y:S01]  /*0400*/  IMAD R23, R23, 0x814, RZ ;  /* 0x0000081417177824 */ /* 0x000fe200078e02ff */
[----:B------:R-:W-:Y:S02]  /*0410*/  IADD3 R22, P0, PT, R27, R20, RZ ;  /* 0x000000141b167210 */ /* 0x000fe40007f1e0ff */
[----:B------:R-:W2:Y:S02]  /*0420*/  LDG.E R20, desc[UR6][R14.64] ;  /* 0x000000060e147981 */ /* 0x000ea4000c1e1900 */
[----:B------:R-:W-:-:S05]  /*0430*/  IADD3.X R23, PT, PT, R25, R21, R23, P0, !PT ;  /* 0x0000001519177210 */ /* 0x000fca00007fe417 */
[----:B------:R-:W2:Y:S01]  /*0440*/  LDG.E R21, desc[UR6][R22.64+0x408] ;  /* 0x0004080616157981 */ /* 0x000ea2000c1e1900 */
[----:B------:R-:W-:Y:S01]  /*0450*/  BSSY.RECONVERGENT B0, `(.L_x_6) ;  /* 0x000000d000007945 */ /* 0x000fe20003800200 */
[----:B------:R-:W-:Y:S02]  /*0460*/  ISETP.NE.AND P1, PT, R2, RZ, PT ;  /* 0x000000ff0200720c */ /* 0x000fe40003f25270 */
[----:B--2---:R-:W-:-:S13]  /*0470*/  ISETP.GT.AND P0, PT, R21, R20, PT ;  /* 0x000000141500720c */ /* 0x004fda0003f04270 */
        /* <DEDUP_REMOVED lines=10> */
.L_x_7:
[----:B------:R-:W-:Y:S05]  /*0520*/  BSYNC.RECONVERGENT B0 ;  /* 0x0000000000007941 */ /* 0x000fea0003800200 */
.L_x_6:
[----:B------:R-:W-:Y:S06]  /*0530*/  BAR.SYNC.DEFER_BLOCKING 0x0 ;  /* 0x0000000000007b1d */ /* 0x000fec0000010000 */
[----:B------:R-:W-:Y:S04]  /*0540*/  BSSY.RECONVERGENT B0, `(.L_x_8) ;  /* 0x0000006000007945 */ /* 0x000fe80003800200 */
[----:B------:R-:W-:Y:S05]  /*0550*/  @P1 BRA `(.L_x_9) ;  /* 0x0000000000101947 */ /* 0x000fea0003800000 */
[----:B------:R-:W2:Y:S04]  /*0560*/  LDG.E.64 R22, desc[UR6][R16.64] ;  /* 0x0000000610167981 */ /* 0x000ea8000c1e1b00 */
[----:B--2---:R1:W-:Y:S04]  /*0570*/  STG.E.64 desc[UR6][R6.64], R22 ;  /* 0x0000001606007986 */ /* 0x0043e8000c101b06 */
[----:B0-----:R-:W2:Y:S04]  /*0580*/  LDG.E.64 R20, desc[UR6][R18.64] ;  /* 0x0000000612147981 */ /* 0x001ea8000c1e1b00 */
[----:B--2---:R1:W-:Y:S02]  /*0590*/  STG.E.64 desc[UR6][R12.64], R20 ;  /* 0x000000140c007986 */ /* 0x0043e4000c101b06 */
.L_x_9:
[----:B------:R-:W-:Y:S05]  /*05a0*/  BSYNC.RECONVERGENT B0 ;  /* 0x0000000000007941 */ /* 0x000fea0003800200 */
.L_x_8:
[----:B------:R-:W-:Y:S06]  /*05b0*/  BAR.SYNC.DEFER_BLOCKING 0x0 ;  /* 0x0000000000007b1d */ /* 0x000fec0000010000 */
[----:B01----:R-:W2:Y:S02]  /*05c0*/  LDG.E.64 R20, desc[UR6][R6.64] ;  /* 0x0000000606147981 */ /* 0x003ea4000c1e1b00 */
[----:B--2---:R-:W-:-:S04]  /*05d0*/  IMAD.WIDE.U32 R22, R20, 0x814, R8 ;  /* 0x0000081414167825 */ /* 0x004fc800078e0008 */
[----:B------:R-:W-:Y:S01]  /*05e0*/  IMAD R24, R21, 0x814, RZ ;  /* 0x0000081415187824 */ /* 0x000fe200078e02ff */
[----:B------:R-:W-:-:S04]  /*05f0*/  IADD3 R22, P0, PT, R27, R22, RZ ;  /* 0x000000161b167210 */ /* 0x000fc80007f1e0ff */
[----:B------:R-:W-:Y:S02]  /*0600*/  IADD3.X R23, PT, PT, R25, R23, R24, P0, !PT ;  /* 0x0000001719177210 */ /* 0x000fe400007fe418 */
[----:B------:R0:W5:Y:S04]  /*0610*/  LDG.E R24, desc[UR6][R10.64] ;  /* 0x000000060a187981 */ /* 0x000168000c1e1900 */
[----:B------:R0:W5:Y:S01]  /*0620*/  LDG.E R25, desc[UR6][R22.64+0x408] ;  /* 0x0004080616197981 */ /* 0x000162000c1e1900 */
[----:B------:R-:W-:-:S05]  /*0630*/  UMOV UR4, 0x2 ;  /* 0x0000000200047882 */ /* 0x000fca0000000000 */
.L_x_3:
[----:B-----5:R-:W-:Y:S01]  /*0640*/  ISETP.GT.AND P0, PT, R25, R24, PT ;  /* 0x000000181900720c */ /* 0x020fe20003f04270 */
[----:B------:R-:W-:-:S12]  /*0650*/  BSSY.RECONVERGENT B0, `(.L_x_10) ;  /* 0x000000f000007945 */ /* 0x000fd80003800200 */
[----:B------:R-:W-:Y:S05]  /*0660*/  @P0 BRA `(.L_x_11) ;  /* 0x0000000000340947 */ /* 0x000fea0003800000 */
[----:B0-----:R-:W-:Y:S02]  /*0670*/  IMAD R23, R21, 0x814, RZ ;  /* 0x0000081415177824 */ /* 0x001fe400078e02ff */
[----:B------:R-:W-:-:S04]  /*0680*/  IMAD.WIDE.U32 R20, R20, 0x814, R8 ;  /* 0x0000081414147825 */ /* 0x000fc800078e0008 */
[----:B------:R-:W-:Y:S02]  /*0690*/  IMAD.IADD R21, R21, 0x1, R23 ;  /* 0x0000000115157824 */ /* 0x000fe400078e0217 */
[----:B------:R-:W-:-:S05]  /*06a0*/  IMAD.WIDE R20, R4, 0x4, R20 ;  /* 0x0000000404147825 */ /* 0x000fca00078e0214 */
        /* <DEDUP_REMOVED lines=9> */
.L_x_11:
[----:B------:R-:W-:Y:S05]  /*0740*/  BSYNC.RECONVERGENT B0 ;  /* 0x0000000000007941 */ /* 0x000fea0003800200 */
.L_x_10:
[----:B01----:R-:W2:Y:S01]  /*0750*/  LDG.E.64 R22, desc[UR6][R12.64] ;  /* 0x000000060c167981 */ /* 0x003ea2000c1e1b00 */
[C---:B------:R-:W-:Y:S01]  /*0760*/  IMAD.SHL.U32 R27, R2.reuse, 0x4, RZ ;  /* 0x00000004021b7824 */ /* 0x040fe200078e00ff */
[----:B------:R-:W-:Y:S01]  /*0770*/  SHF.L.U64.HI R25, R2, 0x2, R5 ;  /* 0x0000000202197819 */ /* 0x000fe20000010205 */
[----:B--2---:R-:W-:-:S04]  /*0780*/  IMAD.WIDE.U32 R20, R22, 0x814, R8 ;  /* 0x0000081416147825 */ /* 0x004fc800078e0008 */
        /* <DEDUP_REMOVED lines=18> */
.L_x_13:
[----:B------:R-:W-:Y:S05]  /*08b0*/  BSYNC.RECONVERGENT B0 ;  /* 0x0000000000007941 */ /* 0x000fea0003800200 */
.L_x_12:
[----:B------:R-:W-:Y:S06]  /*08c0*/  BAR.SYNC.DEFER_BLOCKING 0x0 ;  /* 0x0000000000007b1d */ /* 0x000fec0000010000 */
[----:B------:R-:W-:Y:S04]  /*08d0*/  BSSY.RECONVERGENT B0, `(.L_x_14) ;  /* 0x0000006000007945 */ /* 0x000fe80003800200 */
[----:B------:R-:W-:Y:S05]  /*08e0*/  @P1 BRA `(.L_x_15) ;  /* 0x0000000000101947 */ /* 0x000fea0003800000 */
[----:B------:R-:W2:Y:S04]  /*08f0*/  LDG.E.64 R22, desc[UR6][R16.64] ;  /* 0x0000000610167981 */ /* 0x000ea8000c1e1b00 */
[----:B--2---:R1:W-:Y:S04]  /*0900*/  STG.E.64 desc[UR6][R6.64], R22 ;  /* 0x0000001606007986 */ /* 0x0043e8000c101b06 */
[----:B0-----:R-:W2:Y:S04]  /*0910*/  LDG.E.64 R20, desc[UR6][R18.64] ;  /* 0x0000000612147981 */ /* 0x001ea8000c1e1b00 */
[----:B--2---:R1:W-:Y:S02]  /*0920*/  STG.E.64 desc[UR6][R12.64], R20 ;  /* 0x000000140c007986 */ /* 0x0043e4000c101b06 */
.L_x_15:
[----:B------:R-:W-:Y:S05]  /*0930*/  BSYNC.RECONVERGENT B0 ;  /* 0x0000000000007941 */ /* 0x000fea0003800200 */
.L_x_14:
        /* <DEDUP_REMOVED lines=8> */
[----:B------:R-:W-:Y:S05]  /*09c0*/  BRA `(.L_x_16) ;  /* 0x0000000000047947 */ /* 0x000fea0003800000 */
.L_x_2:
[----:B------:R-:W-:-:S05]  /*09d0*/  UMOV UR4, URZ ;  /* 0x000000ff00047c82 */ /* 0x000fca0008000000 */
.L_x_16:
        /* <DEDUP_REMOVED lines=16> */
.L_x_18:
[----:B------:R-:W-:Y:S05]  /*0ae0*/  BSYNC.RECONVERGENT B0 ;  /* 0x0000000000007941 */ /* 0x000fea0003800200 */
.L_x_17:
        /* <DEDUP_REMOVED lines=22> */
.L_x_20:
[----:B------:R-:W-:Y:S05]  /*0c50*/  BSYNC.RECONVERGENT B0 ;  /* 0x0000000000007941 */ /* 0x000fea0003800200 */
.L_x_19:
[----:B------:R-:W-:Y:S06]  /*0c60*/  BAR.SYNC.DEFER_BLOCKING 0x0 ;  /* 0x0000000000007b1d */ /* 0x000fec0000010000 */
[----:B------:R-:W-:Y:S04]  /*0c70*/  BSSY.RECONVERGENT B0, `(.L_x_21) ;  /* 0x0000006000007945 */ /* 0x000fe80003800200 */
[----:B------:R-:W-:Y:S05]  /*0c80*/  @P1 BRA `(.L_x_22) ;  /* 0x0000000000101947 */ /* 0x000fea0003800000 */
[----:B------:R-:W2:Y:S04]  /*0c90*/  LDG.E.64 R22, desc[UR6][R16.64] ;  /* 0x0000000610167981 */ /* 0x000ea8000c1e1b00 */
[----:B--2---:R1:W-:Y:S04]  /*0ca0*/  STG.E.64 desc[UR6][R6.64], R22 ;  /* 0x0000001606007986 */ /* 0x0043e8000c101b06 */
[----:B0-----:R-:W2:Y:S04]  /*0cb0*/  LDG.E.64 R20, desc[UR6][R18.64] ;  /* 0x0000000612147981 */ /* 0x001ea8000c1e1b00 */
[----:B--2---:R1:W-:Y:S02]  /*0cc0*/  STG.E.64 desc[UR6][R12.64], R20 ;  /* 0x000000140c007986 */ /* 0x0043e4000c101b06 */
.L_x_22:
[----:B------:R-:W-:Y:S05]  /*0cd0*/  BSYNC.RECONVERGENT B0 ;  /* 0x0000000000007941 */ /* 0x000fea0003800200 */
.L_x_21:
[----:B------:R-:W-:Y:S06]  /*0ce0*/  BAR.SYNC.DEFER_BLOCKING 0x0 ;  /* 0x0000000000007b1d */ /* 0x000fec0000010000 */
[----:B01----:R-:W2:Y:S02]  /*0cf0*/  LDG.E.64 R20, desc[UR6][R6.64] ;  /* 0x0000000606147981 */ /* 0x003ea4000c1e1b00 */
[----:B--2---:R-:W-:-:S04]  /*0d00*/  IMAD.WIDE.U32 R22, R20, 0x814, R8 ;  /* 0x0000081414167825 */ /* 0x004fc800078e0008 */
[----:B------:R-:W-:Y:S01]  /*0d10*/  IMAD R24, R21, 0x814, RZ ;  /* 0x0000081415187824 */ /* 0x000fe200078e02ff */
[----:B------:R-:W-:-:S04]  /*0d20*/  IADD3 R22, P0, PT, R27, R22, RZ ;  /* 0x000000161b167210 */ /* 0x000fc80007f1e0ff */
[----:B------:R-:W-:Y:S02]  /*0d30*/  IADD3.X R23, PT, PT, R25, R23, R24, P0, !PT ;  /* 0x0000001719177210 */ /* 0x000fe400007fe418 */
[----:B------:R-:W2:Y:S04]  /*0d40*/  LDG.E R24, desc[UR6][R10.64] ;  /* 0x000000060a187981 */ /* 0x000ea8000c1e1900 */
[----:B------:R-:W3:Y:S01]  /*0d50*/  LDG.E R25, desc[UR6][R22.64+0x408] ;  /* 0x0004080616197981 */ /* 0x000ee2000c1e1900 */
[----:B------:R-:W-:Y:S01]  /*0d60*/  UIADD3 UR4, UPT, UPT, UR4, 0x1, URZ ;  /* 0x0000000104047890 */ /* 0x000fe2000fffe0ff */
[----:B--2---:R-:W-:Y:S02]  /*0d70*/  IMAD.MOV.U32 R26, RZ, RZ, R24 ;  /* 0x000000ffff1a7224 */ /* 0x004fe400078e0018 */
[----:B---3--:R-:W-:Y:S01]  /*0d80*/  IMAD.MOV.U32 R27, RZ, RZ, R25 ;  /* 0x000000ffff1b7224 */ /* 0x008fe200078e0019 */
[----:B------:R-:W-:Y:S08]  /*0d90*/  BRA `(.L_x_23) ;  /* 0x0000000000047947 */ /* 0x000ff00003800000 */
.L_x_1:
[----:B------:R-:W-:-:S07]  /*0da0*/  CS2R R26, SRZ ;  /* 0x00000000001a7805 */ /* 0x000fce000001ff00 */
.L_x_23:
[----:B------:R-:W-:Y:S01]  /*0db0*/  UISETP.GE.U32.AND UP0, UPT, UR8, 0x4, UPT ;  /* 0x000000040800788c */ /* 0x000fe2000bf06070 */
[----:B------:R-:W0:Y:S03]  /*0dc0*/  LDCU.64 UR10, c[0x0][0x390] ;  /* 0x00007200ff0a77ac */ /* 0x000e260008000a00 */
[----:B------:R-:W-:Y:S01]  /*0dd0*/  UISETP.GE.U32.AND.EX UP0, UPT, UR9, URZ, UPT, UP0 ;  /* 0x000000ff0900728c */ /* 0x000fe2000bf06100 */
[----:B------:R-:W1:Y:S08]  /*0de0*/  LDCU.64 UR12, c[0x0][0x380] ;  /* 0x00007000ff0c77ac */ /* 0x000e700008000a00 */
[----:B------:R-:W-:Y:S05]  /*0df0*/  BRA.U !UP0, `(.L_x_24) ;  /* 0x0000000d081c7547 */ /* 0x000fea000b800000 */
.L_x_47:
[----:B------:R-:W2:Y:S01]  /*0e00*/  LDC.64 R8, c[0x0][0x388] ;  /* 0x0000e200ff087b82 */ /* 0x000ea20000000a00 */
[----:B-----5:R-:W-:Y:S01]  /*0e10*/  ISETP.GT.AND P0, PT, R25, R24, PT ;  /* 0x000000181900720c */ /* 0x020fe20003f04270 */
[----:B------:R-:W-:-:S12]  /*0e20*/  BSSY.RECONVERGENT B0, `(.L_x_25) ;  /* 0x000000e000007945 */ /* 0x000fd80003800200 */
[----:B------:R-:W-:Y:S05]  /*0e30*/  @P0 BRA `(.L_x_26) ;  /* 0x0000000000300947 */ /* 0x000fea0003800000 */
[----:B------:R-:W-:Y:S02]  /*0e40*/  IMAD R23, R21, 0x814, RZ ;  /* 0x0000081415177824 */ /* 0x000fe400078e02ff */
[----:B--2---:R-:W-:-:S04]  /*0e50*/  IMAD.WIDE.U32 R20, R20, 0x814, R8 ;  /* 0x0000081414147825 */ /* 0x004fc800078e0008 */
[----:B------:R-:W-:Y:S02]  /*0e60*/  IMAD.IADD R21, R21, 0x1, R23 ;  /* 0x0000000115157824 */ /* 0x000fe400078e0217 */
[----:B------:R-:W-:-:S05]  /*0e70*/  IMAD.WIDE R20, R4, 0x4, R20 ;  /* 0x0000000404147825 */ /* 0x000fca00078e0214 */
[----:B------:R-:W2:Y:S02]  /*0e80*/  LDG.E R23, desc[UR6][R20.64+0x408] ;  /* 0x0004080614177981 */ /* 0x000ea4000c1e1900 */
[----:B--2---:R-:W-:-:S13]  /*0e90*/  ISETP.GT.AND P0, PT, R23, R24, PT ;  /* 0x000000181700720c */ /* 0x004fda0003f04270 */
[----:B------:R-:W-:Y:S05]  /*0ea0*/  @!P0 BRA `(.L_x_26) ;  /* 0x0000000000148947 */ /* 0x000fea0003800000 */
[----:B------:R-:W0:Y:S02]  /*0eb0*/  LDG.E R22, desc[UR6][R20.64] ;  /* 0x0000000614167981 */ /* 0x000e24000c1e1900 */
[----:B0-----:R-:W-:Y:S02]  /*0ec0*/  ISETP.GE.U32.AND P0, PT, R22, UR10, PT ;  /* 0x0000000a16007c0c */ /* 0x001fe4000bf06070 */
[----:B------:R-:W-:-:S04]  /*0ed0*/  SHF.R.S32.HI R23, RZ, 0x1f, R22 ;  /* 0x0000001fff177819 */ /* 0x000fc80000011416 */
[----:B------:R-:W-:-:S13]  /*0ee0*/  ISETP.GE.AND.EX P0, PT, R23, UR11, PT, P0 ;  /* 0x0000000b17007c0c */ /* 0x000fda000bf06300 */
[----:B------:R3:W-:Y:S02]  /*0ef0*/  @!P0 STG.E.64 desc[UR6][R16.64], R22 ;  /* 0x0000001610008986 */ /* 0x0007e4000c101b06 */
.L_x_26:
[----:B01----:R-:W-:Y:S05]  /*0f00*/  BSYNC.RECONVERGENT B0 ;  /* 0x0000000000007941 */ /* 0x003fea0003800200 */
.L_x_25:
[----:B---3--:R-:W2:Y:S01]  /*0f10*/  LDG.E.64 R22, desc[UR6][R12.64] ;  /* 0x000000060c167981 */ /* 0x008ea2000c1e1b00 */
        /* <DEDUP_REMOVED lines=15> */
[----:B------:R-:W2:Y:S02]  /*1010*/  LDG.E R20, desc[UR6][R22.64+0x4] ;  /* 0x0000040616147981 */ /* 0x000ea4000c1e1900 */
[----:B--2---:R-:W-:Y:S02]  /*1020*/  ISETP.GE.U32.AND P0, PT, R20, UR10, PT ;  /* 0x0000000a14007c0c */ /* 0x004fe4000bf06070 */
[----:B------:R-:W-:-:S04]  /*1030*/  SHF.R.S32.HI R21, RZ, 0x1f, R20 ;  /* 0x0000001fff157819 */ /* 0x000fc80000011414 */
[----:B------:R-:W-:-:S13]  /*1040*/  ISETP.GE.AND.EX P0, PT, R21, UR11, PT, P0 ;  /* 0x0000000b15007c0c */ /* 0x000fda000bf06300 */
[----:B------:R0:W-:Y:S02]  /*1050*/  @!P0 STG.E.64 desc[UR6][R18.64], R20 ;  /* 0x0000001412008986 */ /* 0x0001e4000c101b06 */
.L_x_28:
[----:B------:R-:W-:Y:S05]  /*1060*/  BSYNC.RECONVERGENT B0 ;  /* 0x0000000000007941 */ /* 0x000fea0003800200 */
.L_x_27:
[----:B------:R-:W-:Y:S06]  /*1070*/  BAR.SYNC.DEFER_BLOCKING 0x0 ;  /* 0x0000000000007b1d */ /* 0x000fec0000010000 */
[----:B------:R-:W-:Y:S04]  /*1080*/  BSSY.RECONVERGENT B0, `(.L_x_29) ;  /* 0x0000006000007945 */ /* 0x000fe80003800200 */
[----:B------:R-:W-:Y:S05]  /*1090*/  @P1 BRA `(.L_x_30) ;  /* 0x0000000000101947 */ /* 0x000fea0003800000 */
[----:B------:R-:W2:Y:S04]  /*10a0*/  LDG.E.64 R22, desc[UR6][R16.64] ;  /* 0x0000000610167981 */ /* 0x000ea8000c1e1b00 */
[----:B--2---:R1:W-:Y:S04]  /*10b0*/  STG.E.64 desc[UR6][R6.64], R22 ;  /* 0x0000001606007986 */ /* 0x0043e8000c101b06 */
[----:B0-----:R-:W2:Y:S04]  /*10c0*/  LDG.E.64 R20, desc[UR6][R18.64] ;  /* 0x0000000612147981 */ /* 0x001ea8000c1e1b00 */
[----:B--2---:R1:W-:Y:S02]  /*10d0*/  STG.E.64 desc[UR6][R12.64], R20 ;  /* 0x000000140c007986 */ /* 0x0043e4000c101b06 */
.L_x_30:
[----:B------:R-:W-:Y:S05]  /*10e0*/  BSYNC.RECONVERGENT B0 ;  /* 0x0000000000007941 */ /* 0x000fea0003800200 */
.L_x_29:
[----:B------:R-:W-:Y:S06]  /*10f0*/  BAR.SYNC.DEFER_BLOCKING 0x0 ;  /* 0x0000000000007b1d */ /* 0x000fec0000010000 */
[----:B-1----:R-:W0:Y:S02]  /*1100*/  LDG.E.64 R22, desc[UR6][R6.64] ;  /* 0x0000000606167981 */ /* 0x002e24000c1e1b00 */
[----:B0-----:R-:W-:-:S04]  /*1110*/  IMAD.WIDE.U32 R20, R22, 0x814, R8 ;  /* 0x0000081416147825 */ /* 0x001fc800078e0008 */
[----:B------:R-:W-:Y:S01]  /*1120*/  IMAD R23, R23, 0x814, RZ ;  /* 0x0000081417177824 */ /* 0x000fe200078e02ff */
[----:B------:R-:W-:Y:S02]  /*1130*/  IADD3 R22, P0, PT, R25, R20, RZ ;  /* 0x0000001419167210 */ /* 0x000fe40007f1e0ff */
[----:B------:R-:W2:Y:S02]  /*1140*/  LDG.E R20, desc[UR6][R10.64] ;  /* 0x000000060a147981 */ /* 0x000ea4000c1e1900 */
[----:B------:R-:W-:-:S05]  /*1150*/  IADD3.X R23, PT, PT, R27, R21, R23, P0, !PT ;  /* 0x000000151b177210 */ /* 0x000fca00007fe417 */
[----:B------:R-:W2:Y:S01]  /*1160*/  LDG.E R21, desc[UR6][R22.64+0x408] ;  /* 0x0004080616157981 */ /* 0x000ea2000c1e1900 */
[----:B------:R-:W-:Y:S01]  /*1170*/  BSSY.RECONVERGENT B0, `(.L_x_31) ;  /* 0x000000b000007945 */ /* 0x000fe20003800200 */
        /* <DEDUP_REMOVED lines=10> */
.L_x_32:
[----:B------:R-:W-:Y:S05]  /*1220*/  BSYNC.RECONVERGENT B0 ;  /* 0x0000000000007941 */ /* 0x000fea0003800200 */
.L_x_31:
[----:B------:R-:W0:Y:S02]  /*1230*/  LDG.E.64 R22, desc[UR6][R12.64] ;  /* 0x000000060c167981 */ /* 0x000e24000c1e1b00 */
        /* <DEDUP_REMOVED lines=17> */
.L_x_34:
[----:B------:R-:W-:Y:S05]  /*1350*/  BSYNC.RECONVERGENT B0 ;  /* 0x0000000000007941 */ /* 0x000fea0003800200 */
.L_x_33:
[----:B------:R-:W-:Y:S06]  /*1360*/  BAR.SYNC.DEFER_BLOCKING 0x0 ;  /* 0x0000000000007b1d */ /* 0x000fec0000010000 */
[----:B------:R-:W-:Y:S04]  /*1370*/  BSSY.RECONVERGENT B0, `(.L_x_35) ;  /* 0x0000006000007945 */ /* 0x000fe80003800200 */
[----:B------:R-:W-:Y:S05]  /*1380*/  @P1 BRA `(.L_x_36) ;  /* 0x0000000000101947 */ /* 0x000fea0003800000 */
[----:B------:R-:W2:Y:S04]  /*1390*/  LDG.E.64 R22, desc[UR6][R16.64] ;  /* 0x0000000610167981 */ /* 0x000ea8000c1e1b00 */
[----:B--2---:R1:W-:Y:S04]  /*13a0*/  STG.E.64 desc[UR6][R6.64], R22 ;  /* 0x0000001606007986 */ /* 0x0043e8000c101b06 */
[----:B0-----:R-:W2:Y:S04]  /*13b0*/  LDG.E.64 R20, desc[UR6][R18.64] ;  /* 0x0000000612147981 */ /* 0x001ea8000c1e1b00 */
[----:B--2---:R1:W-:Y:S02]  /*13c0*/  STG.E.64 desc[UR6][R12.64], R20 ;  /* 0x000000140c007986 */ /* 0x0043e4000c101b06 */
.L_x_36:
[----:B------:R-:W-:Y:S05]  /*13d0*/  BSYNC.RECONVERGENT B0 ;  /* 0x0000000000007941 */ /* 0x000fea0003800200 */
.L_x_35:
        /* <DEDUP_REMOVED lines=19> */
.L_x_38:
[----:B------:R-:W-:Y:S05]  /*1510*/  BSYNC.RECONVERGENT B0 ;  /* 0x0000000000007941 */ /* 0x000fea0003800200 */
.L_x_37:
        /* <DEDUP_REMOVED lines=18> */
.L_x_40:
[----:B------:R-:W-:Y:S05]  /*1640*/  BSYNC.RECONVERGENT B0 ;  /* 0x0000000000007941 */ /* 0x000fea0003800200 */
.L_x_39:
[----:B------:R-:W-:Y:S06]  /*1650*/  BAR.SYNC.DEFER_BLOCKING 0x0 ;  /* 0x0000000000007b1d */ /* 0x000fec0000010000 */
[----:B------:R-:W-:Y:S04]  /*1660*/  BSSY.RECONVERGENT B0, `(.L_x_41) ;  /* 0x0000006000007945 */ /* 0x000fe80003800200 */
[----:B------:R-:W-:Y:S05]  /*1670*/  @P1 BRA `(.L_x_42) ;  /* 0x0000000000101947 */ /* 0x000fea0003800000 */
[----:B------:R-:W2:Y:S04]  /*1680*/  LDG.E.64 R22, desc[UR6][R16.64] ;  /* 0x0000000610167981 */ /* 0x000ea8000c1e1b00 */
[----:B--2---:R1:W-:Y:S04]  /*1690*/  STG.E.64 desc[UR6][R6.64], R22 ;  /* 0x0000001606007986 */ /* 0x0043e8000c101b06 */
[----:B0-----:R-:W2:Y:S04]  /*16a0*/  LDG.E.64 R20, desc[UR6][R18.64] ;  /* 0x0000000612147981 */ /* 0x001ea8000c1e1b00 */
[----:B--2---:R1:W-:Y:S02]  /*16b0*/  STG.E.64 desc[UR6][R12.64], R20 ;  /* 0x000000140c007986 */ /* 0x0043e4000c101b06 */
.L_x_42:
[----:B------:R-:W-:Y:S05]  /*16c0*/  BSYNC.RECONVERGENT B0 ;  /* 0x0000000000007941 */ /* 0x000fea0003800200 */
.L_x_41:
        /* <DEDUP_REMOVED lines=19> */
.L_x_44:
[----:B------:R-:W-:Y:S05]  /*1800*/  BSYNC.RECONVERGENT B0 ;  /* 0x0000000000007941 */ /* 0x000fea0003800200 */
.L_x_43:
[----:B0-----:R-:W2:Y:S02]  /*1810*/  LDG.E.64 R20, desc[UR6][R12.64] ;  /* 0x000000060c147981 */ /* 0x001ea4000c1e1b00 */
[----:B--2---:R-:W-:-:S04]  /*1820*/  IMAD.WIDE.U32 R22, R20, 0x814, R8 ;  /* 0x0000081414167825 */ /* 0x004fc800078e0008 */
[----:B------:R-:W-:Y:S01]  /*1830*/  IMAD R20, R21, 0x814, RZ ;  /* 0x0000081415147824 */ /* 0x000fe200078e02ff */
[----:B------:R-:W-:-:S04]  /*1840*/  IADD3 R22, P0, PT, R25, R22, RZ ;  /* 0x0000001619167210 */ /* 0x000fc80007f1e0ff */
[----:B------:R-:W-:Y:S02]  /*1850*/  IADD3.X R23, PT, PT, R27, R23, R20, P0, !PT ;  /* 0x000000171b177210 */ /* 0x000fe400007fe414 */
[----:B------:R-:W2:Y:S04]  /*1860*/  LDG.E R20, desc[UR6][R14.64] ;  /* 0x000000060e147981 */ /* 0x000ea8000c1e1900 */
        /* <DEDUP_REMOVED lines=12> */
.L_x_46:
[----:B------:R-:W-:Y:S05]  /*1930*/  BSYNC.RECONVERGENT B0 ;  /* 0x0000000000007941 */ /* 0x000fea0003800200 */
.L_x_45:
[----:B------:R-:W-:Y:S06]  /*1940*/  BAR.SYNC.DEFER_BLOCKING 0x0 ;  /* 0x0000000000007b1d */ /* 0x000fec0000010000 */
[----:B------:R-:W2:Y:S04]  /*1950*/  @!P1 LDG.E.64 R28, desc[UR6][R16.64] ;  /* 0x00000006101c9981 */ /* 0x000ea8000c1e1b00 */
[----:B--2---:R1:W-:Y:S04]  /*1960*/  @!P1 STG.E.64 desc[UR6][R6.64], R28 ;  /* 0x0000001c06009986 */ /* 0x0043e8000c101b06 */
[----:B-1----:R-:W2:Y:S04]  /*1970*/  @!P1 LDG.E.64 R28, desc[UR6][R18.64] ;  /* 0x00000006121c9981 */ /* 0x002ea8000c1e1b00 */
[----:B--2---:R2:W-:Y:S01]  /*1980*/  @!P1 STG.E.64 desc[UR6][R12.64], R28 ;  /* 0x0000001c0c009986 */ /* 0x0045e2000c101b06 */
[----:B------:R-:W-:Y:S06]  /*1990*/  BAR.SYNC.DEFER_BLOCKING 0x0 ;  /* 0x0000000000007b1d */ /* 0x000fec0000010000 */
[----:B0-----:R-:W3:Y:S01]  /*19a0*/  LDG.E.64 R20, desc[UR6][R6.64] ;  /* 0x0000000606147981 */ /* 0x001ee2000c1e1b00 */
[----:B------:R-:W-:-:S04]  /*19b0*/  UIADD3 UR4, UPT, UPT, UR4, 0x4, URZ ;  /* 0x0000000404047890 */ /* 0x000fc8000fffe0ff */
[----:B------:R-:W-:Y:S01]  /*19c0*/  USHF.R.S32.HI UR5, URZ, 0x1f, UR4 ;  /* 0x0000001fff057899 */ /* 0x000fe20008011404 */
[----:B---3--:R-:W-:-:S04]  /*19d0*/  IMAD.WIDE.U32 R22, R20, 0x814, R8 ;  /* 0x0000081414167825 */ /* 0x008fc800078e0008 */
[----:B------:R-:W-:Y:S01]  /*19e0*/  IMAD R24, R21, 0x814, RZ ;  /* 0x0000081415187824 */ /* 0x000fe200078e02ff */
[----:B------:R-:W-:-:S04]  /*19f0*/  IADD3 R22, P0, PT, R25, R22, RZ ;  /* 0x0000001619167210 */ /* 0x000fc80007f1e0ff */
[----:B------:R-:W-:Y:S02]  /*1a00*/  IADD3.X R23, PT, PT, R27, R23, R24, P0, !PT ;  /* 0x000000171b177210 */ /* 0x000fe400007fe418 */
[----:B------:R2:W5:Y:S04]  /*1a10*/  LDG.E R24, desc[UR6][R10.64] ;  /* 0x000000060a187981 */ /* 0x000568000c1e1900 */
[----:B------:R2:W5:Y:S01]  /*1a20*/  LDG.E R25, desc[UR6][R22.64+0x408] ;  /* 0x0004080616197981 */ /* 0x000562000c1e1900 */
[----:B------:R-:W-:-:S04]  /*1a30*/  UISETP.GE.U32.AND UP0, UPT, UR4, UR12, UPT ;  /* 0x0000000c0400728c */ /* 0x000fc8000bf06070 */
[----:B------:R-:W-:-:S09]  /*1a40*/  UISETP.GE.AND.EX UP0, UPT, UR5, UR13, UPT, UP0 ;  /* 0x0000000d0500728c */ /* 0x000fd2000bf06300 */
[----:B--2---:R-:W-:Y:S05]  /*1a50*/  BRA.U !UP0, `(.L_x_47) ;  /* 0xfffffff108e87547 */ /* 0x004fea000b83ffff */
[----:B------:R-:W-:Y:S05]  /*1a60*/  BRA `(.L_x_0) ;  /* 0x0000000000087947 */ /* 0x000fea0003800000 */
.L_x_24:
[----:B-----5:R-:W-:Y:S02]  /*1a70*/  IMAD.MOV.U32 R24, RZ, RZ, R26 ;  /* 0x000000ffff187224 */ /* 0x020fe400078e001a */
[----:B------:R-:W-:-:S07]  /*1a80*/  IMAD.MOV.U32 R25, RZ, RZ, R27 ;  /* 0x000000ffff197224 */ /* 0x000fce00078e001b */
.L_x_0:
[----:B-----5:R-:W-:Y:S01]  /*1a90*/  ISETP.NE.AND P0, PT, R25, R24, PT ;  /* 0x000000181900720c */ /* 0x020fe20003f05270 */
[----:B------:R-:W2:-:S12]  /*1aa0*/  LDCU.64 UR4, c[0x0][0x3c8] ;  /* 0x00007900ff0477ac */ /* 0x000e980008000a00 */
[----:B------:R-:W-:Y:S02]  /*1ab0*/  @!P0 IMAD R7, R21, 0x814, RZ ;  /* 0x0000081415078824 */ /* 0x000fe400078e02ff */
[----:B------:R-:W-:-:S04]  /*1ac0*/  @!P0 IMAD.WIDE.U32 R20, R20, 0x814, R8 ;  /* 0x0000081414148825 */ /* 0x000fc800078e0008 */
[----:B------:R-:W-:Y:S01]  /*1ad0*/  @!P0 IMAD.IADD R4, R21, 0x1, R7 ;  /* 0x0000000115048824 */ /* 0x000fe200078e0207 */
[----:B------:R-:W-:-:S04]  /*1ae0*/  @!P0 LEA R20, P1, R2, R20, 0x2 ;  /* 0x0000001402148211 */ /* 0x000fc800078210ff */
[----:B------:R-:W-:-:S06]  /*1af0*/  @!P0 LEA.HI.X R21, R2, R4, R5, 0x2, P1 ;  /* 0x0000000402158211 */ /* 0x000fcc00008f1405 */
[----:B------:R-:W3:Y:S01]  /*1b00*/  @!P0 LDG.E R21, desc[UR6][R20.64+0x4] ;  /* 0x0000040614158981 */ /* 0x000ee2000c1e1900 */
[C---:B------:R-:W-:Y:S01]  /*1b10*/  IMAD.SHL.U32 R10, R0.reuse, 0x4, RZ ;  /* 0x00000004000a7824 */ /* 0x040fe200078e00ff */
[----:B------:R-:W-:-:S04]  /*1b20*/  SHF.L.U64.HI R11, R0, 0x2, R3 ;  /* 0x00000002000b7819 */ /* 0x000fc80000010203 */
[----:B--2---:R-:W-:-:S04]  /*1b30*/  IADD3 R6, P1, PT, R10, UR4, RZ ;  /* 0x000000040a067c10 */ /* 0x004fc8000ff3e0ff */
[----:B------:R-:W-:-:S05]  /*1b40*/  IADD3.X R7, PT, PT, R11, UR5, RZ, P1, !PT ;  /* 0x000000050b077c10 */ /* 0x000fca0008ffe4ff */
[----:B---3--:R2:W-:Y:S01]  /*1b50*/  @!P0 STG.E desc[UR6][R6.64], R21 ;  /* 0x0000001506008986 */ /* 0x0085e2000c101906 */
[----:B------:R-:W-:Y:S06]  /*1b60*/  BAR.SYNC.DEFER_BLOCKING 0x0 ;  /* 0x0000000000007b1d */ /* 0x000fec0000010000 */
[----:B------:R-:W3:Y:S04]  /*1b70*/  LDG.E.64 R12, desc[UR6][R12.64] ;  /* 0x000000060c0c7981 */ /* 0x000ee8000c1e1b00 */
[----:B------:R-:W4:Y:S01]  /*1b80*/  LDG.E R14, desc[UR6][R14.64] ;  /* 0x000000060e0e7981 */ /* 0x000f22000c1e1900 */
[----:B---3--:R-:W-:-:S04]  /*1b90*/  IMAD.WIDE.U32 R8, R12, 0x814, R8 ;  /* 0x000008140c087825 */ /* 0x008fc800078e0008 */
[----:B------:R-:W-:Y:S01]  /*1ba0*/  IMAD R3, R13, 0x814, RZ ;  /* 0x000008140d037824 */ /* 0x000fe200078e02ff */
[----:B------:R-:W-:-:S03]  /*1bb0*/  LEA R4, P0, R2, R8, 0x2 ;  /* 0x0000000802047211 */ /* 0x000fc600078010ff */
[----:B------:R-:W-:-:S05]  /*1bc0*/  IMAD.IADD R0, R9, 0x1, R3 ;  /* 0x0000000109007824 */ /* 0x000fca00078e0203 */
[----:B------:R-:W-:-:S05]  /*1bd0*/  LEA.HI.X R5, R2, R0, R5, 0x2, P0 ;  /* 0x0000000002057211 */ /* 0x000fca00000f1405 */
[----:B------:R-:W4:Y:S02]  /*1be0*/  LDG.E R3, desc[UR6][R4.64+0x408] ;  /* 0x0004080604037981 */ /* 0x000f24000c1e1900 */
[----:B----4-:R-:W-:-:S13]  /*1bf0*/  ISETP.NE.AND P0, PT, R3, R14, PT ;  /* 0x0000000e0300720c */ /* 0x010fda0003f05270 */
[----:B012---:R-:W-:Y:S05]  /*1c00*/  @P0 EXIT ;  /* 0x000000000000094d */ /* 0x007fea0003800000 */
[----:B------:R-:W2:Y:S01]  /*1c10*/  LDG.E R4, desc[UR6][R4.64+0x4] ;  /* 0x0000040604047981 */ /* 0x000ea2000c1e1900 */
[----:B------:R-:W0:Y:S03]  /*1c20*/  LDCU.64 UR4, c[0x0][0x3d0] ;  /* 0x00007a00ff0477ac */ /* 0x000e260008000a00 */
[----:B------:R-:W2:Y:S01]  /*1c30*/  LDG.E R7, desc[UR6][R6.64] ;  /* 0x0000000606077981 */ /* 0x000ea2000c1e1900 */
[----:B0-----:R-:W-:-:S04]  /*1c40*/  IADD3 R2, P0, PT, R10, UR4, RZ ;  /* 0x000000040a027c10 */ /* 0x001fc8000ff1e0ff */
[----:B------:R-:W-:Y:S02]  /*1c50*/  IADD3.X R3, PT, PT, R11, UR5, RZ, P0, !PT ;  /* 0x000000050b037c10 */ /* 0x000fe400087fe4ff */
[----:B--2---:R-:W-:-:S05]  /*1c60*/  IADD3 R9, PT, PT, -R7, 0x1, R4 ;  /* 0x0000000107097810 */ /* 0x004fca0007ffe104 */
[----:B------:R-:W-:Y:S01]  /*1c70*/  STG.E desc[UR6][R2.64], R9 ;  /* 0x0000000902007986 */ /* 0x000fe2000c101906 */
[----:B------:R-:W-:Y:S05]  /*1c80*/  EXIT ;  /* 0x000000000000794d */ /* 0x000fea0003800000 */
.L_x_48:
[----:B------:R-:W-:-:S00]  /*1c90*/  BRA `(.L_x_48) ;  /* 0xfffffffc00fc7947 */ /* 0x000fc0000383ffff */
[----:B------:R-:W-:-:S00]  /*1ca0*/  NOP ;  /* 0x0000000000007918 */ /* 0x000fc00000000000 */
        /* <DEDUP_REMOVED lines=13> */
.L_x_49:


//--------------------- .nv.shared.reserved.0     --------------------------
	.section	.nv.shared.reserved.0,"aw",@nobits
	.weak		__nv_reservedSMEM_offset_0_alias
	.size		__nv_reservedSMEM_offset_0_alias, 0, 64
	.other		__nv_reservedSMEM_offset_0_alias,@"STO_CUDA_RESERVED_SHARED STV_DEFAULT"
__nv_reservedSMEM_offset_0_alias:
	.zero		0
	.zero		64


//--------------------- .nv.constant0.findRangeK  --------------------------
	.section	.nv.constant0.findRangeK,"a",@progbits
	.sectionflags	@""
	.align	4
.nv.constant0.findRangeK:
	.zero		984


//--------------------- SYMBOLS --------------------------

	.type		.nv.reservedSmem.offset0,@object
	.size		.nv.reservedSmem.offset0,0x4
